//
// Generated by NVIDIA NVVM Compiler
//
// Compiler Build ID: CL-36424714
// Cuda compilation tools, release 13.0, V13.0.88
// Based on NVVM 20.0.0
//

.version 9.0
.target sm_100
.address_size 64

	// .globl	_Z6gatherPKfPKiPf

.visible .entry _Z6gatherPKfPKiPf(
	.param .u64 .ptr .align 1 _Z6gatherPKfPKiPf_param_0,
	.param .u64 .ptr .align 1 _Z6gatherPKfPKiPf_param_1,
	.param .u64 .ptr .align 1 _Z6gatherPKfPKiPf_param_2
)
{
	.reg .pred 	%p<5>;
	.reg .b32 	%r<11>;
	.reg .b32 	%f<5>;
	.reg .b64 	%rd<13>;

	ld.param.u64 	%rd1, [_Z6gatherPKfPKiPf_param_0];
	ld.param.u64 	%rd2, [_Z6gatherPKfPKiPf_param_1];
	ld.param.u64 	%rd3, [_Z6gatherPKfPKiPf_param_2];
	mov.u32 	%r4, %tid.x;
	mov.u32 	%r5, %ctaid.x;
	mov.u32 	%r6, %ntid.x;
	mad.lo.s32 	%r2, %r5, %r6, %r4;
	setp.gt.s32 	%p1, %r2, 49;
	setp.gt.u32 	%p2, %r4, 3;
	or.pred  	%p3, %p1, %p2;
	@%p3 bra 	$L__BB0_4;
	cvta.to.global.u64 	%rd4, %rd2;
	mul.wide.u32 	%rd5, %r4, 4;
	add.s64 	%rd6, %rd4, %rd5;
	ld.global.u32 	%r3, [%rd6];
	setp.gt.u32 	%p4, %r3, 127;
	mov.f32 	%f4, 0f00000000;
	@%p4 bra 	$L__BB0_3;
	shl.b32 	%r7, %r2, 7;
	add.s32 	%r8, %r7, %r3;
	cvta.to.global.u64 	%rd7, %rd1;
	mul.wide.s32 	%rd8, %r8, 4;
	add.s64 	%rd9, %rd7, %rd8;
	ld.global.f32 	%f4, [%rd9];
$L__BB0_3:
	shl.b32 	%r9, %r2, 2;
	add.s32 	%r10, %r9, %r4;
	cvta.to.global.u64 	%rd10, %rd3;
	mul.wide.s32 	%rd11, %r10, 4;
	add.s64 	%rd12, %rd10, %rd11;
	st.global.f32 	[%rd12], %f4;
$L__BB0_4:
	ret;

}


// ===== COMPILED SASS (sm_100) =====

	.target	sm_100

	.elftype	@"ET_EXEC"


//--------------------- .note.nv.tkinfo           --------------------------
	.section	.note.nv.tkinfo,"",@"SHT_NOTE"
	.sectionflags	@"SHF_NOTE_NV_TKINFO"
	.tkinfo
        /*0018*/ 	.word	0x00000002
        /*0030*/ 	.string	""
        /*0030*/ 	.string	"ptxas"
        /*0030*/ 	.string	"Cuda compilation tools, release 13.0, V13.0.88"
        /*0030*/ 	.string	"Build cuda_13.0.r13.0/compiler.36424714_0"
        /*0030*/ 	.string	"-arch sm_100 -m 64 "



//--------------------- .note.nv.cuinfo           --------------------------
	.section	.note.nv.cuinfo,"",@"SHT_NOTE"
	.sectionflags	@"SHF_NOTE_NV_CUINFO"
        /*0018*/ 	.short	0x0002
        /*001a*/ 	.short	0x0064
        /*001c*/ 	.short	0x0082
	.zero		2


//--------------------- .nv.info                  --------------------------
	.section	.nv.info,"",@"SHT_CUDA_INFO"
	.align	4


	//----- nvinfo : EIATTR_REGCOUNT
	.align		4
        /*0000*/ 	.byte	0x04, 0x2f
        /*0002*/ 	.short	(.L_1 - .L_0)
	.align		4
.L_0:
        /*0004*/ 	.word	index@(_Z6gatherPKfPKiPf)
        /*0008*/ 	.word	0x0000000c


	//----- nvinfo : EIATTR_FRAME_SIZE
	.align		4
.L_1:
        /*000c*/ 	.byte	0x04, 0x11
        /*000e*/ 	.short	(.L_3 - .L_2)
	.align		4
.L_2:
        /*0010*/ 	.word	index@(_Z6gatherPKfPKiPf)
        /*0014*/ 	.word	0x00000000


	//----- nvinfo : EIATTR_MIN_STACK_SIZE
	.align		4
.L_3:
        /*0018*/ 	.byte	0x04, 0x12
        /*001a*/ 	.short	(.L_5 - .L_4)
	.align		4
.L_4:
        /*001c*/ 	.word	index@(_Z6gatherPKfPKiPf)
        /*0020*/ 	.word	0x00000000
.L_5:


//--------------------- .nv.compat                --------------------------
	.section	.nv.compat,"",@"SHT_CUDA_COMPAT_INFO"
	.align	4
        /*0000*/ 	.byte	0x02, 0x09, 0x00, 0x00, 0x02, 0x02, 0x01, 0x00, 0x02, 0x05, 0x05, 0x00, 0x03, 0x07, 0x01, 0x01
        /*0010*/ 	.byte	0x02, 0x03, 0x00, 0x00, 0x02, 0x06, 0x01, 0x00, 0x04, 0x0b, 0x08, 0x00, 0x09, 0x00, 0x00, 0x00
        /*0020*/ 	.byte	0x00, 0x00, 0x00, 0x00


//--------------------- .nv.info._Z6gatherPKfPKiPf --------------------------
	.section	.nv.info._Z6gatherPKfPKiPf,"",@"SHT_CUDA_INFO"
	.sectionflags	@""
	.align	4


	//----- nvinfo : EIATTR_CUDA_API_VERSION
	.align		4
        /*0000*/ 	.byte	0x04, 0x37
        /*0002*/ 	.short	(.L_7 - .L_6)
.L_6:
        /*0004*/ 	.word	0x00000082


	//----- nvinfo : EIATTR_KPARAM_INFO
	.align		4
.L_7:
        /*0008*/ 	.byte	0x04, 0x17
        /*000a*/ 	.short	(.L_9 - .L_8)
.L_8:
        /*000c*/ 	.word	0x00000000
        /*0010*/ 	.short	0x0002
        /*0012*/ 	.short	0x0010
        /*0014*/ 	.byte	0x00, 0xf5, 0x21, 0x00


	//----- nvinfo : EIATTR_KPARAM_INFO
	.align		4
.L_9:
        /*0018*/ 	.byte	0x04, 0x17
        /*001a*/ 	.short	(.L_11 - .L_10)
.L_10:
        /*001c*/ 	.word	0x00000000
        /*0020*/ 	.short	0x0001
        /*0022*/ 	.short	0x0008
        /*0024*/ 	.byte	0x00, 0xf5, 0x21, 0x00


	//----- nvinfo : EIATTR_KPARAM_INFO
	.align		4
.L_11:
        /*0028*/ 	.byte	0x04, 0x17
        /*002a*/ 	.short	(.L_13 - .L_12)
.L_12:
        /*002c*/ 	.word	0x00000000
        /*0030*/ 	.short	0x0000
        /*0032*/ 	.short	0x0000
        /*0034*/ 	.byte	0x00, 0xf5, 0x21, 0x00


	//----- nvinfo : EIATTR_SPARSE_MMA_MASK
	.align		4
.L_13:
        /*0038*/ 	.byte	0x03, 0x50
        /*003a*/ 	.short	0x0000


	//----- nvinfo : EIATTR_MAXREG_COUNT
	.align		4
        /*003c*/ 	.byte	0x03, 0x1b
        /*003e*/ 	.short	0x00ff


	//----- nvinfo : EIATTR_MERCURY_ISA_VERSION
	.align		4
        /*0040*/ 	.byte	0x03, 0x5f
        /*0042*/ 	.short	0x0101


	//----- nvinfo : EIATTR_VRC_CTA_INIT_COUNT
	.align		4
        /*0044*/ 	.byte	0x02, 0x4a
	.zero		1
	.zero		1


	//----- nvinfo : EIATTR_EXIT_INSTR_OFFSETS
	.align		4
        /*0048*/ 	.byte	0x04, 0x1c
        /*004a*/ 	.short	(.L_15 - .L_14)


	//   ....[0]....
.L_14:
        /*004c*/ 	.word	0x00000070


	//   ....[1]....
        /*0050*/ 	.word	0x00000190


	//----- nvinfo : EIATTR_CRS_STACK_SIZE
	.align		4
.L_15:
        /*0054*/ 	.byte	0x04, 0x1e
        /*0056*/ 	.short	(.L_17 - .L_16)
.L_16:
        /*0058*/ 	.word	0x00000000


	//----- nvinfo : EIATTR_CBANK_PARAM_SIZE
	.align		4
.L_17:
        /*005c*/ 	.byte	0x03, 0x19
        /*005e*/ 	.short	0x0018


	//----- nvinfo : EIATTR_PARAM_CBANK
	.align		4
        /*0060*/ 	.byte	0x04, 0x0a
        /*0062*/ 	.short	(.L_19 - .L_18)
	.align		4
.L_18:
        /*0064*/ 	.word	index@(.nv.constant0._Z6gatherPKfPKiPf)
        /*0068*/ 	.short	0x0380
        /*006a*/ 	.short	0x0018


	//----- nvinfo : EIATTR_SW_WAR
	.align		4
.L_19:
        /*006c*/ 	.byte	0x04, 0x36
        /*006e*/ 	.short	(.L_21 - .L_20)
.L_20:
        /*0070*/ 	.word	0x00000008
.L_21:


//--------------------- .nv.callgraph             --------------------------
	.section	.nv.callgraph,"",@"SHT_CUDA_CALLGRAPH"
	.align	4
	.sectionentsize	8
	.align		4
        /*0000*/ 	.word	0x00000000
	.align		4
        /*0004*/ 	.word	0xffffffff
	.align		4
        /*0008*/ 	.word	0x00000000
	.align		4
        /*000c*/ 	.word	0xfffffffe
	.align		4
        /*0010*/ 	.word	0x00000000
	.align		4
        /*0014*/ 	.word	0xfffffffd
	.align		4
        /*0018*/ 	.word	0x00000000
	.align		4
        /*001c*/ 	.word	0xfffffffc


//--------------------- .text._Z6gatherPKfPKiPf   --------------------------
	.section	.text._Z6gatherPKfPKiPf,"ax",@progbits
	.align	128
        .global         _Z6gatherPKfPKiPf
        .type           _Z6gatherPKfPKiPf,@function
        .size           _Z6gatherPKfPKiPf,(.L_x_3 - _Z6gatherPKfPKiPf)
        .other          _Z6gatherPKfPKiPf,@"STO_CUDA_ENTRY STV_DEFAULT"
_Z6gatherPKfPKiPf:
.text._Z6gatherPKfPKiPf:
[----:B------:R-:W-:Y:S01]  /*0000*/  LDC R1, c[0x0][0x37c] ;  /* 0x0000df00ff017b82 */ /* 0x000fe20000000800 */
[----:B------:R-:W0:Y:S07]  /*0010*/  S2R R9, SR_TID.X ;  /* 0x0000000000097919 */ /* 0x000e2e0000002100 */
[----:B------:R-:W1:Y:S08]  /*0020*/  S2UR UR4, SR_CTAID.X ;  /* 0x00000000000479c3 */ /* 0x000e700000002500 */
[----:B------:R-:W1:Y:S01]  /*0030*/  LDC R0, c[0x0][0x360] ;  /* 0x0000d800ff007b82 */ /* 0x000e620000000800 */
[----:B0-----:R-:W-:Y:S01]  /*0040*/  ISETP.GT.U32.AND P0, PT, R9, 0x3, PT ;  /* 0x000000030900780c */ /* 0x001fe20003f04070 */
[----:B-1----:R-:W-:-:S05]  /*0050*/  IMAD R0, R0, UR4, R9 ;  /* 0x0000000400007c24 */ /* 0x002fca000f8e0209 */
[----:B------:R-:W-:-:S13]  /*0060*/  ISETP.GT.OR P0, PT, R0, 0x31, P0 ;  /* 0x000000310000780c */ /* 0x000fda0000704670 */
[----:B------:R-:W-:Y:S05]  /*0070*/  @P0 EXIT ;  /* 0x000000000000094d */ /* 0x000fea0003800000 */
[----:B------:R-:W0:Y:S01]  /*0080*/  LDC.64 R2, c[0x0][0x388] ;  /* 0x0000e200ff027b82 */ /* 0x000e220000000a00 */
[----:B------:R-:W1:Y:S07]  /*0090*/  LDCU.64 UR4, c[0x0][0x358] ;  /* 0x00006b00ff0477ac */ /* 0x000e6e0008000a00 */
[----:B------:R-:W2:Y:S01]  /*00a0*/  LDC.64 R4, c[0x0][0x390] ;  /* 0x0000e400ff047b82 */ /* 0x000ea20000000a00 */
[----:B0-----:R-:W-:-:S05]  /*00b0*/  IMAD.WIDE.U32 R2, R9, 0x4, R2 ;  /* 0x0000000409027825 */ /* 0x001fca00078e0002 */
[----:B-1----:R-:W3:Y:S01]  /*00c0*/  LDG.E R7, desc[UR4][R2.64] ;  /* 0x0000000402077981 */ /* 0x002ee2000c1e1900 */
[----:B------:R-:W-:Y:S01]  /*00d0*/  LEA R9, R0, R9, 0x2 ;  /* 0x0000000900097211 */ /* 0x000fe200078e10ff */
[----:B------:R-:W-:Y:S04]  /*00e0*/  BSSY.RECONVERGENT B0, `(.L_x_0) ;  /* 0x0000009000007945 */ /* 0x000fe80003800200 */
[----:B--2---:R-:W-:-:S04]  /*00f0*/  IMAD.WIDE R4, R9, 0x4, R4 ;  /* 0x0000000409047825 */ /* 0x004fc800078e0204 */
[----:B------:R-:W-:Y:S01]  /*0100*/  HFMA2 R9, -RZ, RZ, 0, 0 ;  /* 0x00000000ff097431 */ /* 0x000fe200000001ff */
[----:B---3--:R-:W-:-:S13]  /*0110*/  ISETP.GT.U32.AND P0, PT, R7, 0x7f, PT ;  /* 0x0000007f0700780c */ /* 0x008fda0003f04070 */
[----:B------:R-:W-:Y:S05]  /*0120*/  @P0 BRA `(.L_x_1) ;  /* 0x0000000000100947 */ /* 0x000fea0003800000 */
[----:B------:R-:W0:Y:S01]  /*0130*/  LDC.64 R2, c[0x0][0x380] ;  /* 0x0000e000ff027b82 */ /* 0x000e220000000a00 */
[----:B------:R-:W-:-:S05]  /*0140*/  LEA R7, R0, R7, 0x7 ;  /* 0x0000000700077211 */ /* 0x000fca00078e38ff */
[----:B0-----:R-:W-:-:S05]  /*0150*/  IMAD.WIDE R2, R7, 0x4, R2 ;  /* 0x0000000407027825 */ /* 0x001fca00078e0202 */
[----:B------:R0:W5:Y:S02]  /*0160*/  LDG.E R9, desc[UR4][R2.64] ;  /* 0x0000000402097981 */ /* 0x000164000c1e1900 */
.L_x_1:
[----:B------:R-:W-:Y:S05]  /*0170*/  BSYNC.RECONVERGENT B0 ;  /* 0x0000000000007941 */ /* 0x000fea0003800200 */
.L_x_0:
[----:B-----5:R-:W-:Y:S01]  /*0180*/  STG.E desc[UR4][R4.64], R9 ;  /* 0x0000000904007986 */ /* 0x020fe2000c101904 */
[----:B------:R-:W-:Y:S05]  /*0190*/  EXIT ;  /* 0x000000000000794d */ /* 0x000fea0003800000 */
.L_x_2:
[----:B------:R-:W-:-:S00]  /*01a0*/  BRA `(.L_x_2) ;  /* 0xfffffffc00fc7947 */ /* 0x000fc0000383ffff */
[----:B------:R-:W-:-:S00]  /*01b0*/  NOP ;  /* 0x0000000000007918 */ /* 0x000fc00000000000 */
        /* <DEDUP_REMOVED lines=12> */
.L_x_3:


//--------------------- .nv.shared.reserved.0     --------------------------
	.section	.nv.shared.reserved.0,"aw",@nobits
	.weak		__nv_reservedSMEM_offset_0_alias
	.size		__nv_reservedSMEM_offset_0_alias, 0, 64
	.other		__nv_reservedSMEM_offset_0_alias,@"STO_CUDA_RESERVED_SHARED STV_DEFAULT"
__nv_reservedSMEM_offset_0_alias:
	.zero		0
	.zero		64


//--------------------- .nv.constant0._Z6gatherPKfPKiPf --------------------------
	.section	.nv.constant0._Z6gatherPKfPKiPf,"a",@progbits
	.sectionflags	@""
	.align	4
.nv.constant0._Z6gatherPKfPKiPf:
	.zero		920


//--------------------- SYMBOLS --------------------------

	.type		.nv.reservedSmem.offset0,@object
	.size		.nv.reservedSmem.offset0,0x4
